//
// Generated by NVIDIA NVVM Compiler
//
// Compiler Build ID: CL-36424714
// Cuda compilation tools, release 13.0, V13.0.88
// Based on NVVM 20.0.0
//

.version 9.0
.target sm_100
.address_size 64

	// .globl	_Z8sinecompPdS_
.global .align 4 .b8 __cudart_i2opi_f[24] = {65, 144, 67, 60, 153, 149, 98, 219, 192, 221, 52, 245, 209, 87, 39, 252, 41, 21, 68, 78, 110, 131, 249, 162};

.visible .entry _Z8sinecompPdS_(
	.param .u64 .ptr .align 1 _Z8sinecompPdS__param_0,
	.param .u64 .ptr .align 1 _Z8sinecompPdS__param_1
)
{
	.local .align 4 .b8 	__local_depot0[28];
	.reg .b64 	%SP;
	.reg .b64 	%SPL;
	.reg .pred 	%p<9>;
	.reg .b32 	%r<44>;
	.reg .b32 	%f<28>;
	.reg .b64 	%rd<29>;
	.reg .b64 	%fd<5>;

	mov.u64 	%SPL, __local_depot0;
	ld.param.u64 	%rd10, [_Z8sinecompPdS__param_0];
	ld.param.u64 	%rd9, [_Z8sinecompPdS__param_1];
	cvta.to.global.u64 	%rd11, %rd10;
	add.u64 	%rd1, %SPL, 0;
	mov.u32 	%r16, %tid.x;
	mov.u32 	%r17, %ctaid.x;
	mov.u32 	%r18, %ntid.x;
	mad.lo.s32 	%r1, %r17, %r18, %r16;
	mul.wide.s32 	%rd13, %r1, 8;
	add.s64 	%rd14, %rd11, %rd13;
	ld.global.f64 	%fd1, [%rd14];
	cvt.rn.f32.f64 	%f1, %fd1;
	mul.f32 	%f7, %f1, 0f3F22F983;
	cvt.rni.s32.f32 	%r43, %f7;
	cvt.rn.f32.s32 	%f8, %r43;
	fma.rn.f32 	%f9, %f8, 0fBFC90FDA, %f1;
	fma.rn.f32 	%f10, %f8, 0fB3A22168, %f9;
	fma.rn.f32 	%f27, %f8, 0fA7C234C5, %f10;
	abs.f32 	%f3, %f1;
	setp.ltu.f32 	%p1, %f3, 0f47CE4780;
	@%p1 bra 	$L__BB0_8;
	setp.neu.f32 	%p2, %f3, 0f7F800000;
	@%p2 bra 	$L__BB0_3;
	mov.f32 	%f13, 0f00000000;
	mul.rn.f32 	%f27, %f1, %f13;
	mov.b32 	%r43, 0;
	bra.uni 	$L__BB0_8;
$L__BB0_3:
	mov.b32 	%r3, %f1;
	shl.b32 	%r20, %r3, 8;
	or.b32  	%r4, %r20, -2147483648;
	mov.b64 	%rd28, 0;
	mov.b32 	%r40, 0;
	mov.u64 	%rd26, __cudart_i2opi_f;
	mov.u64 	%rd27, %rd1;
$L__BB0_4:
	.pragma "nounroll";
	ld.global.nc.u32 	%r21, [%rd26];
	mad.wide.u32 	%rd17, %r21, %r4, %rd28;
	shr.u64 	%rd28, %rd17, 32;
	st.local.u32 	[%rd27], %rd17;
	add.s32 	%r40, %r40, 1;
	add.s64 	%rd27, %rd27, 4;
	add.s64 	%rd26, %rd26, 4;
	setp.ne.s32 	%p3, %r40, 6;
	@%p3 bra 	$L__BB0_4;
	shr.u32 	%r22, %r3, 23;
	st.local.u32 	[%rd1+24], %rd28;
	and.b32  	%r7, %r22, 31;
	and.b32  	%r23, %r22, 224;
	add.s32 	%r24, %r23, -128;
	shr.u32 	%r25, %r24, 5;
	mul.wide.u32 	%rd18, %r25, 4;
	sub.s64 	%rd8, %rd1, %rd18;
	ld.local.u32 	%r41, [%rd8+24];
	ld.local.u32 	%r42, [%rd8+20];
	setp.eq.s32 	%p4, %r7, 0;
	@%p4 bra 	$L__BB0_7;
	shf.l.wrap.b32 	%r41, %r42, %r41, %r7;
	ld.local.u32 	%r26, [%rd8+16];
	shf.l.wrap.b32 	%r42, %r26, %r42, %r7;
$L__BB0_7:
	shr.u32 	%r27, %r41, 30;
	shf.l.wrap.b32 	%r28, %r42, %r41, 2;
	shl.b32 	%r29, %r42, 2;
	shr.u32 	%r30, %r28, 31;
	add.s32 	%r31, %r30, %r27;
	neg.s32 	%r32, %r31;
	setp.lt.s32 	%p5, %r3, 0;
	selp.b32 	%r43, %r32, %r31, %p5;
	xor.b32  	%r33, %r28, %r3;
	shr.s32 	%r34, %r28, 31;
	xor.b32  	%r35, %r34, %r28;
	xor.b32  	%r36, %r34, %r29;
	cvt.u64.u32 	%rd19, %r35;
	shl.b64 	%rd20, %rd19, 32;
	cvt.u64.u32 	%rd21, %r36;
	or.b64  	%rd22, %rd20, %rd21;
	cvt.rn.f64.s64 	%fd2, %rd22;
	mul.f64 	%fd3, %fd2, 0d3BF921FB54442D19;
	cvt.rn.f32.f64 	%f11, %fd3;
	neg.f32 	%f12, %f11;
	setp.lt.s32 	%p6, %r33, 0;
	selp.f32 	%f27, %f12, %f11, %p6;
$L__BB0_8:
	cvta.to.global.u64 	%rd23, %rd9;
	mul.rn.f32 	%f14, %f27, %f27;
	and.b32  	%r38, %r43, 1;
	setp.eq.b32 	%p7, %r38, 1;
	selp.f32 	%f15, 0f3F800000, %f27, %p7;
	fma.rn.f32 	%f16, %f14, %f15, 0f00000000;
	fma.rn.f32 	%f17, %f14, 0f37CBAC00, 0fBAB607ED;
	selp.f32 	%f18, %f17, 0fB94D4153, %p7;
	selp.f32 	%f19, 0f3D2AAABB, 0f3C0885E4, %p7;
	fma.rn.f32 	%f20, %f18, %f14, %f19;
	selp.f32 	%f21, 0fBEFFFFFF, 0fBE2AAAA8, %p7;
	fma.rn.f32 	%f22, %f20, %f14, %f21;
	fma.rn.f32 	%f23, %f22, %f16, %f15;
	and.b32  	%r39, %r43, 2;
	setp.eq.s32 	%p8, %r39, 0;
	mov.f32 	%f24, 0f00000000;
	sub.f32 	%f25, %f24, %f23;
	selp.f32 	%f26, %f23, %f25, %p8;
	cvt.f64.f32 	%fd4, %f26;
	add.s64 	%rd25, %rd23, %rd13;
	st.global.f64 	[%rd25], %fd4;
	ret;

}


// ===== COMPILED SASS (sm_100) =====

	.target	sm_100

	.elftype	@"ET_EXEC"


//--------------------- .note.nv.tkinfo           --------------------------
	.section	.note.nv.tkinfo,"",@"SHT_NOTE"
	.sectionflags	@"SHF_NOTE_NV_TKINFO"
	.tkinfo
        /*0018*/ 	.word	0x00000002
        /*0030*/ 	.string	""
        /*0030*/ 	.string	"ptxas"
        /*0030*/ 	.string	"Cuda compilation tools, release 13.0, V13.0.88"
        /*0030*/ 	.string	"Build cuda_13.0.r13.0/compiler.36424714_0"
        /*0030*/ 	.string	"-arch sm_100 -m 64 "



//--------------------- .note.nv.cuinfo           --------------------------
	.section	.note.nv.cuinfo,"",@"SHT_NOTE"
	.sectionflags	@"SHF_NOTE_NV_CUINFO"
        /*0018*/ 	.short	0x0002
        /*001a*/ 	.short	0x0064
        /*001c*/ 	.short	0x0082
	.zero		2


//--------------------- .nv.info                  --------------------------
	.section	.nv.info,"",@"SHT_CUDA_INFO"
	.align	4


	//----- nvinfo : EIATTR_REGCOUNT
	.align		4
        /*0000*/ 	.byte	0x04, 0x2f
        /*0002*/ 	.short	(.L_2 - .L_1)
	.align		4
.L_1:
        /*0004*/ 	.word	index@(_Z8sinecompPdS_)
        /*0008*/ 	.word	0x00000012


	//----- nvinfo : EIATTR_FRAME_SIZE
	.align		4
.L_2:
        /*000c*/ 	.byte	0x04, 0x11
        /*000e*/ 	.short	(.L_4 - .L_3)
	.align		4
.L_3:
        /*0010*/ 	.word	index@(_Z8sinecompPdS_)
        /*0014*/ 	.word	0x00000000


	//----- nvinfo : EIATTR_MIN_STACK_SIZE
	.align		4
.L_4:
        /*0018*/ 	.byte	0x04, 0x12
        /*001a*/ 	.short	(.L_6 - .L_5)
	.align		4
.L_5:
        /*001c*/ 	.word	index@(_Z8sinecompPdS_)
        /*0020*/ 	.word	0x00000000
.L_6:


//--------------------- .nv.compat                --------------------------
	.section	.nv.compat,"",@"SHT_CUDA_COMPAT_INFO"
	.align	4
        /*0000*/ 	.byte	0x02, 0x09, 0x00, 0x00, 0x02, 0x02, 0x01, 0x00, 0x02, 0x05, 0x05, 0x00, 0x03, 0x07, 0x01, 0x01
        /*0010*/ 	.byte	0x02, 0x03, 0x00, 0x00, 0x02, 0x06, 0x01, 0x00, 0x04, 0x0b, 0x08, 0x00, 0x01, 0x00, 0x00, 0x00
        /*0020*/ 	.byte	0x00, 0x00, 0x00, 0x00


//--------------------- .nv.info._Z8sinecompPdS_  --------------------------
	.section	.nv.info._Z8sinecompPdS_,"",@"SHT_CUDA_INFO"
	.sectionflags	@""
	.align	4


	//----- nvinfo : EIATTR_CUDA_API_VERSION
	.align		4
        /*0000*/ 	.byte	0x04, 0x37
        /*0002*/ 	.short	(.L_8 - .L_7)
.L_7:
        /*0004*/ 	.word	0x00000082


	//----- nvinfo : EIATTR_KPARAM_INFO
	.align		4
.L_8:
        /*0008*/ 	.byte	0x04, 0x17
        /*000a*/ 	.short	(.L_10 - .L_9)
.L_9:
        /*000c*/ 	.word	0x00000000
        /*0010*/ 	.short	0x0001
        /*0012*/ 	.short	0x0008
        /*0014*/ 	.byte	0x00, 0xf5, 0x21, 0x00


	//----- nvinfo : EIATTR_KPARAM_INFO
	.align		4
.L_10:
        /*0018*/ 	.byte	0x04, 0x17
        /*001a*/ 	.short	(.L_12 - .L_11)
.L_11:
        /*001c*/ 	.word	0x00000000
        /*0020*/ 	.short	0x0000
        /*0022*/ 	.short	0x0000
        /*0024*/ 	.byte	0x00, 0xf5, 0x21, 0x00


	//----- nvinfo : EIATTR_SPARSE_MMA_MASK
	.align		4
.L_12:
        /*0028*/ 	.byte	0x03, 0x50
        /*002a*/ 	.short	0x0000


	//----- nvinfo : EIATTR_MAXREG_COUNT
	.align		4
        /*002c*/ 	.byte	0x03, 0x1b
        /*002e*/ 	.short	0x00ff


	//----- nvinfo : EIATTR_MERCURY_ISA_VERSION
	.align		4
        /*0030*/ 	.byte	0x03, 0x5f
        /*0032*/ 	.short	0x0101


	//----- nvinfo : EIATTR_VRC_CTA_INIT_COUNT
	.align		4
        /*0034*/ 	.byte	0x02, 0x4a
	.zero		1
	.zero		1


	//----- nvinfo : EIATTR_EXIT_INSTR_OFFSETS
	.align		4
        /*0038*/ 	.byte	0x04, 0x1c
        /*003a*/ 	.short	(.L_14 - .L_13)


	//   ....[0]....
.L_13:
        /*003c*/ 	.word	0x00000890


	//----- nvinfo : EIATTR_CRS_STACK_SIZE
	.align		4
.L_14:
        /*0040*/ 	.byte	0x04, 0x1e
        /*0042*/ 	.short	(.L_16 - .L_15)
.L_15:
        /*0044*/ 	.word	0x00000000


	//----- nvinfo : EIATTR_CBANK_PARAM_SIZE
	.align		4
.L_16:
        /*0048*/ 	.byte	0x03, 0x19
        /*004a*/ 	.short	0x0010


	//----- nvinfo : EIATTR_PARAM_CBANK
	.align		4
        /*004c*/ 	.byte	0x04, 0x0a
        /*004e*/ 	.short	(.L_18 - .L_17)
	.align		4
.L_17:
        /*0050*/ 	.word	index@(.nv.constant0._Z8sinecompPdS_)
        /*0054*/ 	.short	0x0380
        /*0056*/ 	.short	0x0010


	//----- nvinfo : EIATTR_SW_WAR
	.align		4
.L_18:
        /*0058*/ 	.byte	0x04, 0x36
        /*005a*/ 	.short	(.L_20 - .L_19)
.L_19:
        /*005c*/ 	.word	0x00000008
.L_20:


//--------------------- .nv.callgraph             --------------------------
	.section	.nv.callgraph,"",@"SHT_CUDA_CALLGRAPH"
	.align	4
	.sectionentsize	8
	.align		4
        /*0000*/ 	.word	0x00000000
	.align		4
        /*0004*/ 	.word	0xffffffff
	.align		4
        /*0008*/ 	.word	0x00000000
	.align		4
        /*000c*/ 	.word	0xfffffffe
	.align		4
        /*0010*/ 	.word	0x00000000
	.align		4
        /*0014*/ 	.word	0xfffffffd
	.align		4
        /*0018*/ 	.word	0x00000000
	.align		4
        /*001c*/ 	.word	0xfffffffc


//--------------------- .nv.constant4             --------------------------
	.section	.nv.constant4,"a",@progbits
	.align	8
	.align		8
.nv.constant4:
        /*0000*/ 	.dword	__cudart_i2opi_f


//--------------------- .text._Z8sinecompPdS_     --------------------------
	.section	.text._Z8sinecompPdS_,"ax",@progbits
	.align	128
        .global         _Z8sinecompPdS_
        .type           _Z8sinecompPdS_,@function
        .size           _Z8sinecompPdS_,(.L_x_6 - _Z8sinecompPdS_)
        .other          _Z8sinecompPdS_,@"STO_CUDA_ENTRY STV_DEFAULT"
_Z8sinecompPdS_:
.text._Z8sinecompPdS_:
[----:B------:R-:W-:Y:S01]  /*0000*/  LDC R1, c[0x0][0x37c] ;  /* 0x0000df00ff017b82 */ /* 0x000fe20000000800 */
[----:B------:R-:W0:Y:S07]  /*0010*/  S2R R2, SR_TID.X ;  /* 0x0000000000027919 */ /* 0x000e2e0000002100 */
[----:B------:R-:W0:Y:S01]  /*0020*/  S2UR UR4, SR_CTAID.X ;  /* 0x00000000000479c3 */ /* 0x000e220000002500 */
[----:B------:R-:W1:Y:S07]  /*0030*/  LDCU.64 UR6, c[0x0][0x358] ;  /* 0x00006b00ff0677ac */ /* 0x000e6e0008000a00 */
[----:B------:R-:W0:Y:S08]  /*0040*/  LDC R3, c[0x0][0x360] ;  /* 0x0000d800ff037b82 */ /* 0x000e300000000800 */
[----:B------:R-:W2:Y:S01]  /*0050*/  LDC.64 R4, c[0x0][0x380] ;  /* 0x0000e000ff047b82 */ /* 0x000ea20000000a00 */
[----:B0-----:R-:W-:-:S04]  /*0060*/  IMAD R2, R3, UR4, R2 ;  /* 0x0000000403027c24 */ /* 0x001fc8000f8e0202 */
[----:B--2---:R-:W-:-:S06]  /*0070*/  IMAD.WIDE R4, R2, 0x8, R4 ;  /* 0x0000000802047825 */ /* 0x004fcc00078e0204 */
[----:B-1----:R-:W2:Y:S01]  /*0080*/  LDG.E.64 R4, desc[UR6][R4.64] ;  /* 0x0000000604047981 */ /* 0x002ea2000c1e1b00 */
[----:B------:R-:W-:Y:S01]  /*0090*/  BSSY.RECONVERGENT B0, `(.L_x_0) ;  /* 0x000006a000007945 */ /* 0x000fe20003800200 */
[----:B--2---:R-:W0:Y:S02]  /*00a0*/  F2F.F32.F64 R0, R4 ;  /* 0x0000000400007310 */ /* 0x004e240000301000 */
[C---:B0-----:R-:W-:Y:S01]  /*00b0*/  FMUL R3, R0.reuse, 0.63661974668502807617 ;  /* 0x3f22f98300037820 */ /* 0x041fe20000400000 */
[----:B------:R-:W-:-:S05]  /*00c0*/  FSETP.GE.AND P0, PT, |R0|, 105615, PT ;  /* 0x47ce47800000780b */ /* 0x000fca0003f06200 */
[----:B------:R-:W0:Y:S02]  /*00d0*/  F2I.NTZ R3, R3 ;  /* 0x0000000300037305 */ /* 0x000e240000203100 */
[----:B0-----:R-:W-:-:S05]  /*00e0*/  I2FP.F32.S32 R7, R3 ;  /* 0x0000000300077245 */ /* 0x001fca0000201400 */
[----:B------:R-:W-:-:S04]  /*00f0*/  FFMA R6, R7, -1.5707962512969970703, R0 ;  /* 0xbfc90fda07067823 */ /* 0x000fc80000000000 */
[----:B------:R-:W-:-:S04]  /*0100*/  FFMA R6, R7, -7.5497894158615963534e-08, R6 ;  /* 0xb3a2216807067823 */ /* 0x000fc80000000006 */
[----:B------:R-:W-:Y:S01]  /*0110*/  FFMA R6, R7, -5.3903029534742383927e-15, R6 ;  /* 0xa7c234c507067823 */ /* 0x000fe20000000006 */
[----:B------:R-:W-:Y:S06]  /*0120*/  @!P0 BRA `(.L_x_1) ;  /* 0x0000000400808947 */ /* 0x000fec0003800000 */
[----:B------:R-:W-:-:S13]  /*0130*/  FSETP.NEU.AND P0, PT, |R0|, +INF , PT ;  /* 0x7f8000000000780b */ /* 0x000fda0003f0d200 */
[----:B------:R-:W-:Y:S01]  /*0140*/  @!P0 FMUL R6, RZ, R0 ;  /* 0x00000000ff068220 */ /* 0x000fe20000400000 */
[----:B------:R-:W-:Y:S01]  /*0150*/  @!P0 IMAD.MOV.U32 R3, RZ, RZ, RZ ;  /* 0x000000ffff038224 */ /* 0x000fe200078e00ff */
[----:B------:R-:W-:Y:S06]  /*0160*/  @!P0 BRA `(.L_x_1) ;  /* 0x0000000400708947 */ /* 0x000fec0003800000 */
[----:B------:R-:W-:Y:S01]  /*0170*/  IMAD.SHL.U32 R3, R0, 0x100, RZ ;  /* 0x0000010000037824 */ /* 0x000fe200078e00ff */
[----:B------:R-:W0:Y:S01]  /*0180*/  LDCU.64 UR8, c[0x4][URZ] ;  /* 0x01000000ff0877ac */ /* 0x000e220008000a00 */
[----:B------:R-:W-:Y:S02]  /*0190*/  IMAD.MOV.U32 R11, RZ, RZ, RZ ;  /* 0x000000ffff0b7224 */ /* 0x000fe400078e00ff */
[----:B------:R-:W-:Y:S01]  /*01a0*/  IMAD.MOV.U32 R8, RZ, RZ, RZ ;  /* 0x000000ffff087224 */ /* 0x000fe200078e00ff */
[----:B------:R-:W-:Y:S01]  /*01b0*/  LOP3.LUT R3, R3, 0x80000000, RZ, 0xfc, !PT ;  /* 0x8000000003037812 */ /* 0x000fe200078efcff */
[----:B------:R-:W-:Y:S01]  /*01c0*/  UMOV UR5, URZ ;  /* 0x000000ff00057c82 */ /* 0x000fe20008000000 */
[----:B------:R-:W-:-:S05]  /*01d0*/  UMOV UR4, URZ ;  /* 0x000000ff00047c82 */ /* 0x000fca0008000000 */
.L_x_2:
[----:B0-----:R-:W-:Y:S01]  /*01e0*/  IMAD.U32 R6, RZ, RZ, UR8 ;  /* 0x00000008ff067e24 */ /* 0x001fe2000f8e00ff */
[----:B------:R-:W-:-:S05]  /*01f0*/  MOV R7, UR9 ;  /* 0x0000000900077c02 */ /* 0x000fca0008000f00 */
[----:B------:R-:W2:Y:S01]  /*0200*/  LDG.E.CONSTANT R4, desc[UR6][R6.64] ;  /* 0x0000000606047981 */ /* 0x000ea2000c1e9900 */
[----:B------:R-:W-:Y:S01]  /*0210*/  UIADD3 UR4, UPT, UPT, UR4, 0x1, URZ ;  /* 0x0000000104047890 */ /* 0x000fe2000fffe0ff */
[C---:B------:R-:W-:Y:S01]  /*0220*/  ISETP.EQ.AND P0, PT, R8.reuse, RZ, PT ;  /* 0x000000ff0800720c */ /* 0x040fe20003f02270 */
[----:B------:R-:W-:Y:S01]  /*0230*/  UIADD3 UR8, UP1, UPT, UR8, 0x4, URZ ;  /* 0x0000000408087890 */ /* 0x000fe2000ff3e0ff */
[C---:B------:R-:W-:Y:S01]  /*0240*/  ISETP.EQ.AND P1, PT, R8.reuse, 0x4, PT ;  /* 0x000000040800780c */ /* 0x040fe20003f22270 */
[----:B------:R-:W-:Y:S01]  /*0250*/  UISETP.NE.AND UP0, UPT, UR4, 0x6, UPT ;  /* 0x000000060400788c */ /* 0x000fe2000bf05270 */
[C---:B------:R-:W-:Y:S01]  /*0260*/  ISETP.EQ.AND P2, PT, R8.reuse, 0x8, PT ;  /* 0x000000080800780c */ /* 0x040fe20003f42270 */
[----:B------:R-:W-:Y:S01]  /*0270*/  UIADD3.X UR9, UPT, UPT, URZ, UR9, URZ, UP1, !UPT ;  /* 0x00000009ff097290 */ /* 0x000fe20008ffe4ff */
[C---:B------:R-:W-:Y:S02]  /*0280*/  ISETP.EQ.AND P3, PT, R8.reuse, 0xc, PT ;  /* 0x0000000c0800780c */ /* 0x040fe40003f62270 */
[----:B------:R-:W-:-:S02]  /*0290*/  ISETP.EQ.AND P4, PT, R8, 0x10, PT ;  /* 0x000000100800780c */ /* 0x000fc40003f82270 */
[C---:B------:R-:W-:Y:S01]  /*02a0*/  ISETP.EQ.AND P5, PT, R8.reuse, 0x14, PT ;  /* 0x000000140800780c */ /* 0x040fe20003fa2270 */
[----:B------:R-:W-:Y:S02]  /*02b0*/  VIADD R8, R8, 0x4 ;  /* 0x0000000408087836 */ /* 0x000fe40000000000 */
[----:B--2---:R-:W-:-:S03]  /*02c0*/  IMAD.WIDE.U32 R4, R4, R3, RZ ;  /* 0x0000000304047225 */ /* 0x004fc600078e00ff */
[----:B------:R-:W-:-:S04]  /*02d0*/  IADD3 R4, P6, PT, R4, R11, RZ ;  /* 0x0000000b04047210 */ /* 0x000fc80007fde0ff */
[----:B------:R-:W-:Y:S01]  /*02e0*/  IADD3.X R11, PT, PT, R5, UR5, RZ, P6, !PT ;  /* 0x00000005050b7c10 */ /* 0x000fe2000b7fe4ff */
[--C-:B------:R-:W-:Y:S01]  /*02f0*/  @P0 IMAD.MOV.U32 R9, RZ, RZ, R4.reuse ;  /* 0x000000ffff090224 */ /* 0x100fe200078e0004 */
[----:B------:R-:W-:Y:S01]  /*0300*/  @P4 MOV R14, R4 ;  /* 0x00000004000e4202 */ /* 0x000fe20000000f00 */
[--C-:B------:R-:W-:Y:S02]  /*0310*/  @P1 IMAD.MOV.U32 R10, RZ, RZ, R4.reuse ;  /* 0x000000ffff0a1224 */ /* 0x100fe400078e0004 */
[--C-:B------:R-:W-:Y:S02]  /*0320*/  @P2 IMAD.MOV.U32 R12, RZ, RZ, R4.reuse ;  /* 0x000000ffff0c2224 */ /* 0x100fe400078e0004 */
[--C-:B------:R-:W-:Y:S02]  /*0330*/  @P3 IMAD.MOV.U32 R13, RZ, RZ, R4.reuse ;  /* 0x000000ffff0d3224 */ /* 0x100fe400078e0004 */
[----:B------:R-:W-:Y:S01]  /*0340*/  @P5 IMAD.MOV.U32 R15, RZ, RZ, R4 ;  /* 0x000000ffff0f5224 */ /* 0x000fe200078e0004 */
[----:B------:R-:W-:Y:S06]  /*0350*/  BRA.U UP0, `(.L_x_2) ;  /* 0xfffffffd00a07547 */ /* 0x000fec000b83ffff */
[----:B------:R-:W-:Y:S01]  /*0360*/  SHF.R.U32.HI R3, RZ, 0x17, R0 ;  /* 0x00000017ff037819 */ /* 0x000fe20000011600 */
[----:B------:R-:W-:Y:S03]  /*0370*/  BSSY.RECONVERGENT B1, `(.L_x_3) ;  /* 0x0000029000017945 */ /* 0x000fe60003800200 */
[C---:B------:R-:W-:Y:S02]  /*0380*/  LOP3.LUT R4, R3.reuse, 0xe0, RZ, 0xc0, !PT ;  /* 0x000000e003047812 */ /* 0x040fe400078ec0ff */
[----:B------:R-:W-:-:S03]  /*0390*/  LOP3.LUT P6, RZ, R3, 0x1f, RZ, 0xc0, !PT ;  /* 0x0000001f03ff7812 */ /* 0x000fc600078cc0ff */
[----:B------:R-:W-:-:S05]  /*03a0*/  VIADD R4, R4, 0xffffff80 ;  /* 0xffffff8004047836 */ /* 0x000fca0000000000 */
[----:B------:R-:W-:-:S05]  /*03b0*/  SHF.R.U32.HI R4, RZ, 0x5, R4 ;  /* 0x00000005ff047819 */ /* 0x000fca0000011604 */
[----:B------:R-:W-:-:S05]  /*03c0*/  IMAD.U32 R6, R4, -0x4, RZ ;  /* 0xfffffffc04067824 */ /* 0x000fca00078e00ff */
[C---:B------:R-:W-:Y:S02]  /*03d0*/  ISETP.EQ.AND P3, PT, R6.reuse, -0x18, PT ;  /* 0xffffffe80600780c */ /* 0x040fe40003f62270 */
[C---:B------:R-:W-:Y:S02]  /*03e0*/  ISETP.EQ.AND P4, PT, R6.reuse, -0x14, PT ;  /* 0xffffffec0600780c */ /* 0x040fe40003f82270 */
[C---:B------:R-:W-:Y:S02]  /*03f0*/  ISETP.EQ.AND P2, PT, R6.reuse, -0x10, PT ;  /* 0xfffffff00600780c */ /* 0x040fe40003f42270 */
[C---:B------:R-:W-:Y:S02]  /*0400*/  ISETP.EQ.AND P1, PT, R6.reuse, -0xc, PT ;  /* 0xfffffff40600780c */ /* 0x040fe40003f22270 */
[C---:B------:R-:W-:Y:S02]  /*0410*/  ISETP.EQ.AND P0, PT, R6.reuse, -0x8, PT ;  /* 0xfffffff80600780c */ /* 0x040fe40003f02270 */
[----:B------:R-:W-:-:S03]  /*0420*/  ISETP.EQ.AND P5, PT, R6, RZ, PT ;  /* 0x000000ff0600720c */ /* 0x000fc60003fa2270 */
[----:B------:R-:W-:Y:S02]  /*0430*/  @P3 MOV R4, R9 ;  /* 0x0000000900043202 */ /* 0x000fe40000000f00 */
[C---:B------:R-:W-:Y:S01]  /*0440*/  ISETP.EQ.AND P3, PT, R6.reuse, -0x4, PT ;  /* 0xfffffffc0600780c */ /* 0x040fe20003f62270 */
[----:B------:R-:W-:Y:S02]  /*0450*/  @P4 IMAD.MOV.U32 R5, RZ, RZ, R9 ;  /* 0x000000ffff054224 */ /* 0x000fe400078e0009 */
[----:B------:R-:W-:Y:S01]  /*0460*/  @P4 IMAD.MOV.U32 R4, RZ, RZ, R10 ;  /* 0x000000ffff044224 */ /* 0x000fe200078e000a */
[----:B------:R-:W-:Y:S01]  /*0470*/  ISETP.EQ.AND P4, PT, R6, 0x4, PT ;  /* 0x000000040600780c */ /* 0x000fe20003f82270 */
[----:B------:R-:W-:Y:S02]  /*0480*/  @P2 IMAD.MOV.U32 R4, RZ, RZ, R12 ;  /* 0x000000ffff042224 */ /* 0x000fe400078e000c */
[----:B------:R-:W-:Y:S02]  /*0490*/  @P1 IMAD.MOV.U32 R4, RZ, RZ, R13 ;  /* 0x000000ffff041224 */ /* 0x000fe400078e000d */
[----:B------:R-:W-:-:S02]  /*04a0*/  @P0 IMAD.MOV.U32 R4, RZ, RZ, R14 ;  /* 0x000000ffff040224 */ /* 0x000fc400078e000e */
[----:B------:R-:W-:Y:S01]  /*04b0*/  @P2 IMAD.MOV.U32 R5, RZ, RZ, R10 ;  /* 0x000000ffff052224 */ /* 0x000fe200078e000a */
[----:B------:R-:W-:Y:S01]  /*04c0*/  @P1 MOV R5, R12 ;  /* 0x0000000c00051202 */ /* 0x000fe20000000f00 */
[----:B------:R-:W-:Y:S01]  /*04d0*/  @P0 IMAD.MOV.U32 R5, RZ, RZ, R13 ;  /* 0x000000ffff050224 */ /* 0x000fe200078e000d */
[----:B------:R-:W-:Y:S01]  /*04e0*/  @P3 MOV R4, R15 ;  /* 0x0000000f00043202 */ /* 0x000fe20000000f00 */
[----:B------:R-:W-:Y:S02]  /*04f0*/  @P5 IMAD.MOV.U32 R4, RZ, RZ, R11 ;  /* 0x000000ffff045224 */ /* 0x000fe400078e000b */
[----:B------:R-:W-:Y:S02]  /*0500*/  @P3 IMAD.MOV.U32 R5, RZ, RZ, R14 ;  /* 0x000000ffff053224 */ /* 0x000fe400078e000e */
[----:B------:R-:W-:Y:S02]  /*0510*/  @P5 IMAD.MOV.U32 R5, RZ, RZ, R15 ;  /* 0x000000ffff055224 */ /* 0x000fe400078e000f */
[----:B------:R-:W-:-:S02]  /*0520*/  @P4 IMAD.MOV.U32 R5, RZ, RZ, R11 ;  /* 0x000000ffff054224 */ /* 0x000fc400078e000b */
[----:B------:R-:W-:Y:S01]  /*0530*/  IMAD.MOV.U32 R8, RZ, RZ, R4 ;  /* 0x000000ffff087224 */ /* 0x000fe200078e0004 */
[----:B------:R-:W-:Y:S06]  /*0540*/  @!P6 BRA `(.L_x_4) ;  /* 0x00000000002ce947 */ /* 0x000fec0003800000 */
[----:B------:R-:W-:Y:S01]  /*0550*/  @P2 MOV R4, R9 ;  /* 0x0000000900042202 */ /* 0x000fe20000000f00 */
[----:B------:R-:W-:Y:S01]  /*0560*/  @P1 IMAD.MOV.U32 R4, RZ, RZ, R10 ;  /* 0x000000ffff041224 */ /* 0x000fe200078e000a */
[----:B------:R-:W-:Y:S01]  /*0570*/  LOP3.LUT R3, R3, 0x1f, RZ, 0xc0, !PT ;  /* 0x0000001f03037812 */ /* 0x000fe200078ec0ff */
[----:B------:R-:W-:Y:S01]  /*0580*/  @P0 IMAD.MOV.U32 R4, RZ, RZ, R12 ;  /* 0x000000ffff040224 */ /* 0x000fe200078e000c */
[----:B------:R-:W-:Y:S01]  /*0590*/  ISETP.EQ.AND P0, PT, R6, 0x8, PT ;  /* 0x000000080600780c */ /* 0x000fe20003f02270 */
[----:B------:R-:W-:Y:S01]  /*05a0*/  @P3 IMAD.MOV.U32 R4, RZ, RZ, R13 ;  /* 0x000000ffff043224 */ /* 0x000fe200078e000d */
[----:B------:R-:W-:Y:S01]  /*05b0*/  SHF.L.W.U32.HI R8, R5, R3, R8 ;  /* 0x0000000305087219 */ /* 0x000fe20000010e08 */
[----:B------:R-:W-:Y:S01]  /*05c0*/  @P5 IMAD.MOV.U32 R4, RZ, RZ, R14 ;  /* 0x000000ffff045224 */ /* 0x000fe200078e000e */
[----:B------:R-:W-:-:S09]  /*05d0*/  @P4 MOV R4, R15 ;  /* 0x0000000f00044202 */ /* 0x000fd20000000f00 */
[----:B------:R-:W-:-:S05]  /*05e0*/  @P0 IMAD.MOV.U32 R4, RZ, RZ, R11 ;  /* 0x000000ffff040224 */ /* 0x000fca00078e000b */
[----:B------:R-:W-:-:S07]  /*05f0*/  SHF.L.W.U32.HI R5, R4, R3, R5 ;  /* 0x0000000304057219 */ /* 0x000fce0000010e05 */
.L_x_4:
[----:B------:R-:W-:Y:S05]  /*0600*/  BSYNC.RECONVERGENT B1 ;  /* 0x0000000000017941 */ /* 0x000fea0003800200 */
.L_x_3:
[C---:B------:R-:W-:Y:S01]  /*0610*/  SHF.L.W.U32.HI R9, R5.reuse, 0x2, R8 ;  /* 0x0000000205097819 */ /* 0x040fe20000010e08 */
[----:B------:R-:W-:Y:S01]  /*0620*/  IMAD.SHL.U32 R5, R5, 0x4, RZ ;  /* 0x0000000405057824 */ /* 0x000fe200078e00ff */
[----:B------:R-:W-:Y:S01]  /*0630*/  UMOV UR4, 0x54442d19 ;  /* 0x54442d1900047882 */ /* 0x000fe20000000000 */
[----:B------:R-:W-:Y:S01]  /*0640*/  UMOV UR5, 0x3bf921fb ;  /* 0x3bf921fb00057882 */ /* 0x000fe20000000000 */
[----:B------:R-:W-:Y:S02]  /*0650*/  SHF.R.S32.HI R4, RZ, 0x1f, R9 ;  /* 0x0000001fff047819 */ /* 0x000fe40000011409 */
[----:B------:R-:W-:Y:S02]  /*0660*/  ISETP.GE.AND P0, PT, R0, RZ, PT ;  /* 0x000000ff0000720c */ /* 0x000fe40003f06270 */
[C---:B------:R-:W-:Y:S02]  /*0670*/  LOP3.LUT R6, R4.reuse, R5, RZ, 0x3c, !PT ;  /* 0x0000000504067212 */ /* 0x040fe400078e3cff */
[----:B------:R-:W-:-:S02]  /*0680*/  LOP3.LUT R7, R4, R9, RZ, 0x3c, !PT ;  /* 0x0000000904077212 */ /* 0x000fc400078e3cff */
[----:B------:R-:W-:Y:S02]  /*0690*/  SHF.R.U32.HI R3, RZ, 0x1e, R8 ;  /* 0x0000001eff037819 */ /* 0x000fe40000011608 */
[----:B------:R-:W0:Y:S01]  /*06a0*/  I2F.F64.S64 R4, R6 ;  /* 0x0000000600047312 */ /* 0x000e220000301c00 */
[C---:B------:R-:W-:Y:S02]  /*06b0*/  LOP3.LUT R0, R9.reuse, R0, RZ, 0x3c, !PT ;  /* 0x0000000009007212 */ /* 0x040fe400078e3cff */
[----:B------:R-:W-:Y:S02]  /*06c0*/  LEA.HI R3, R9, R3, RZ, 0x1 ;  /* 0x0000000309037211 */ /* 0x000fe400078f08ff */
[----:B------:R-:W-:-:S03]  /*06d0*/  ISETP.GE.AND P1, PT, R0, RZ, PT ;  /* 0x000000ff0000720c */ /* 0x000fc60003f26270 */
[----:B------:R-:W-:-:S04]  /*06e0*/  IMAD.MOV R0, RZ, RZ, -R3 ;  /* 0x000000ffff007224 */ /* 0x000fc800078e0a03 */
[----:B------:R-:W-:Y:S01]  /*06f0*/  @!P0 IMAD.MOV.U32 R3, RZ, RZ, R0 ;  /* 0x000000ffff038224 */ /* 0x000fe200078e0000 */
[----:B0-----:R-:W-:-:S10]  /*0700*/  DMUL R4, R4, UR4 ;  /* 0x0000000404047c28 */ /* 0x001fd40008000000 */
[----:B------:R-:W0:Y:S02]  /*0710*/  F2F.F32.F64 R4, R4 ;  /* 0x0000000400047310 */ /* 0x000e240000301000 */
[----:B0-----:R-:W-:-:S07]  /*0720*/  FSEL R6, -R4, R4, !P1 ;  /* 0x0000000404067208 */ /* 0x001fce0004800100 */
.L_x_1:
[----:B------:R-:W-:Y:S05]  /*0730*/  BSYNC.RECONVERGENT B0 ;  /* 0x0000000000007941 */ /* 0x000fea0003800200 */
.L_x_0:
[----:B------:R-:W-:Y:S01]  /*0740*/  MOV R0, 0x37cbac00 ;  /* 0x37cbac0000007802 */ /* 0x000fe20000000f00 */
[----:B------:R-:W-:Y:S01]  /*0750*/  FMUL R5, R6, R6 ;  /* 0x0000000606057220 */ /* 0x000fe20000400000 */
[C---:B------:R-:W-:Y:S01]  /*0760*/  LOP3.LUT R4, R3.reuse, 0x1, RZ, 0xc0, !PT ;  /* 0x0000000103047812 */ /* 0x040fe200078ec0ff */
[----:B------:R-:W-:Y:S01]  /*0770*/  IMAD.MOV.U32 R7, RZ, RZ, 0x3effffff ;  /* 0x3effffffff077424 */ /* 0x000fe200078e00ff */
[----:B------:R-:W-:Y:S01]  /*0780*/  LOP3.LUT P1, RZ, R3, 0x2, RZ, 0xc0, !PT ;  /* 0x0000000203ff7812 */ /* 0x000fe2000782c0ff */
[----:B------:R-:W-:Y:S01]  /*0790*/  FFMA R0, R5, R0, -0.0013887860113754868507 ;  /* 0xbab607ed05007423 */ /* 0x000fe20000000000 */
[----:B------:R-:W-:Y:S01]  /*07a0*/  ISETP.NE.U32.AND P0, PT, R4, 0x1, PT ;  /* 0x000000010400780c */ /* 0x000fe20003f05070 */
[----:B------:R-:W-:-:S03]  /*07b0*/  IMAD.MOV.U32 R4, RZ, RZ, 0x3d2aaabb ;  /* 0x3d2aaabbff047424 */ /* 0x000fc600078e00ff */
[----:B------:R-:W-:Y:S02]  /*07c0*/  FSEL R0, R0, -0.00019574658654164522886, !P0 ;  /* 0xb94d415300007808 */ /* 0x000fe40004000000 */
[----:B------:R-:W-:Y:S02]  /*07d0*/  FSEL R4, R4, 0.0083327032625675201416, !P0 ;  /* 0x3c0885e404047808 */ /* 0x000fe40004000000 */
[----:B------:R-:W-:-:S03]  /*07e0*/  FSEL R3, -R7, -0.16666662693023681641, !P0 ;  /* 0xbe2aaaa807037808 */ /* 0x000fc60004000100 */
[C---:B------:R-:W-:Y:S01]  /*07f0*/  FFMA R4, R5.reuse, R0, R4 ;  /* 0x0000000005047223 */ /* 0x040fe20000000004 */
[----:B------:R-:W-:Y:S02]  /*0800*/  FSEL R0, R6, 1, P0 ;  /* 0x3f80000006007808 */ /* 0x000fe40000000000 */
[----:B------:R-:W0:Y:S01]  /*0810*/  LDC.64 R6, c[0x0][0x388] ;  /* 0x0000e200ff067b82 */ /* 0x000e220000000a00 */
[C---:B------:R-:W-:Y:S02]  /*0820*/  FFMA R3, R5.reuse, R4, R3 ;  /* 0x0000000405037223 */ /* 0x040fe40000000003 */
[----:B------:R-:W-:-:S04]  /*0830*/  FFMA R5, R5, R0, RZ ;  /* 0x0000000005057223 */ /* 0x000fc800000000ff */
[----:B------:R-:W-:-:S04]  /*0840*/  FFMA R5, R5, R3, R0 ;  /* 0x0000000305057223 */ /* 0x000fc80000000000 */
[----:B------:R-:W-:-:S06]  /*0850*/  @P1 FADD R5, RZ, -R5 ;  /* 0x80000005ff051221 */ /* 0x000fcc0000000000 */
[----:B------:R-:W1:Y:S01]  /*0860*/  F2F.F64.F32 R4, R5 ;  /* 0x0000000500047310 */ /* 0x000e620000201800 */
[----:B0-----:R-:W-:-:S05]  /*0870*/  IMAD.WIDE R2, R2, 0x8, R6 ;  /* 0x0000000802027825 */ /* 0x001fca00078e0206 */
[----:B-1----:R-:W-:Y:S01]  /*0880*/  STG.E.64 desc[UR6][R2.64], R4 ;  /* 0x0000000402007986 */ /* 0x002fe2000c101b06 */
[----:B------:R-:W-:Y:S05]  /*0890*/  EXIT ;  /* 0x000000000000794d */ /* 0x000fea0003800000 */
.L_x_5:
[----:B------:R-:W-:-:S00]  /*08a0*/  BRA `(.L_x_5) ;  /* 0xfffffffc00fc7947 */ /* 0x000fc0000383ffff */
[----:B------:R-:W-:-:S00]  /*08b0*/  NOP ;  /* 0x0000000000007918 */ /* 0x000fc00000000000 */
        /* <DEDUP_REMOVED lines=12> */
.L_x_6:


//--------------------- .nv.global.init           --------------------------
	.section	.nv.global.init,"aw",@progbits
	.align	4
.nv.global.init:
	.type		__cudart_i2opi_f,@object
	.size		__cudart_i2opi_f,(.L_0 - __cudart_i2opi_f)
__cudart_i2opi_f:
        /*0000*/ 	.byte	0x41, 0x90, 0x43, 0x3c, 0x99, 0x95, 0x62, 0xdb, 0xc0, 0xdd, 0x34, 0xf5, 0xd1, 0x57, 0x27, 0xfc
        /*0010*/ 	.byte	0x29, 0x15, 0x44, 0x4e, 0x6e, 0x83, 0xf9, 0xa2
.L_0:


//--------------------- .nv.shared.reserved.0     --------------------------
	.section	.nv.shared.reserved.0,"aw",@nobits
	.weak		__nv_reservedSMEM_offset_0_alias
	.size		__nv_reservedSMEM_offset_0_alias, 0, 64
	.other		__nv_reservedSMEM_offset_0_alias,@"STO_CUDA_RESERVED_SHARED STV_DEFAULT"
__nv_reservedSMEM_offset_0_alias:
	.zero		0
	.zero		64


//--------------------- .nv.constant0._Z8sinecompPdS_ --------------------------
	.section	.nv.constant0._Z8sinecompPdS_,"a",@progbits
	.sectionflags	@""
	.align	4
.nv.constant0._Z8sinecompPdS_:
	.zero		912


//--------------------- SYMBOLS --------------------------

	.type		.nv.reservedSmem.offset0,@object
	.size		.nv.reservedSmem.offset0,0x4
